//
// Generated by NVIDIA NVVM Compiler
//
// Compiler Build ID: CL-36424714
// Cuda compilation tools, release 13.0, V13.0.88
// Based on NVVM 20.0.0
//

.version 9.0
.target sm_100
.address_size 64

	// .globl	tensor7_gpu
// _ZZ8dot7_gpuE4temp has been demoted
// _ZZ9norm7_gpuE4temp has been demoted

.visible .entry tensor7_gpu(
	.param .u64 .ptr .align 1 tensor7_gpu_param_0,
	.param .u64 .ptr .align 1 tensor7_gpu_param_1,
	.param .u64 .ptr .align 1 tensor7_gpu_param_2
)
{
	.reg .pred 	%p<2>;
	.reg .b32 	%r<2>;
	.reg .b64 	%rd<11>;
	.reg .b64 	%fd<4>;

	ld.param.u64 	%rd1, [tensor7_gpu_param_0];
	ld.param.u64 	%rd2, [tensor7_gpu_param_1];
	ld.param.u64 	%rd3, [tensor7_gpu_param_2];
	mov.u32 	%r1, %tid.x;
	setp.gt.u32 	%p1, %r1, 6;
	@%p1 bra 	$L__BB0_2;
	cvta.to.global.u64 	%rd4, %rd2;
	cvta.to.global.u64 	%rd5, %rd3;
	cvta.to.global.u64 	%rd6, %rd1;
	mul.wide.u32 	%rd7, %r1, 8;
	add.s64 	%rd8, %rd4, %rd7;
	ld.global.f64 	%fd1, [%rd8];
	add.s64 	%rd9, %rd5, %rd7;
	ld.global.f64 	%fd2, [%rd9];
	mul.f64 	%fd3, %fd1, %fd2;
	add.s64 	%rd10, %rd6, %rd7;
	st.global.f64 	[%rd10], %fd3;
$L__BB0_2:
	ret;

}
	// .globl	mat7_mul_gpu
.visible .entry mat7_mul_gpu(
	.param .u64 .ptr .align 1 mat7_mul_gpu_param_0,
	.param .u64 .ptr .align 1 mat7_mul_gpu_param_1,
	.param .u64 .ptr .align 1 mat7_mul_gpu_param_2
)
{
	.reg .pred 	%p<2>;
	.reg .b32 	%r<3>;
	.reg .b64 	%rd<11>;
	.reg .b64 	%fd<148>;

	ld.param.u64 	%rd2, [mat7_mul_gpu_param_1];
	ld.param.u64 	%rd3, [mat7_mul_gpu_param_2];
	mov.u32 	%r1, %tid.x;
	setp.gt.u32 	%p1, %r1, 6;
	@%p1 bra 	$L__BB1_2;
	ld.param.u64 	%rd10, [mat7_mul_gpu_param_0];
	cvta.to.global.u64 	%rd4, %rd3;
	cvta.to.global.u64 	%rd5, %rd2;
	cvta.to.global.u64 	%rd6, %rd10;
	mul.lo.s32 	%r2, %r1, 7;
	mul.wide.u32 	%rd7, %r2, 8;
	add.s64 	%rd8, %rd5, %rd7;
	ld.global.f64 	%fd1, [%rd8];
	ld.global.f64 	%fd2, [%rd4];
	fma.rn.f64 	%fd3, %fd1, %fd2, 0d0000000000000000;
	ld.global.f64 	%fd4, [%rd8+8];
	ld.global.f64 	%fd5, [%rd4+56];
	fma.rn.f64 	%fd6, %fd4, %fd5, %fd3;
	ld.global.f64 	%fd7, [%rd8+16];
	ld.global.f64 	%fd8, [%rd4+112];
	fma.rn.f64 	%fd9, %fd7, %fd8, %fd6;
	ld.global.f64 	%fd10, [%rd8+24];
	ld.global.f64 	%fd11, [%rd4+168];
	fma.rn.f64 	%fd12, %fd10, %fd11, %fd9;
	ld.global.f64 	%fd13, [%rd8+32];
	ld.global.f64 	%fd14, [%rd4+224];
	fma.rn.f64 	%fd15, %fd13, %fd14, %fd12;
	ld.global.f64 	%fd16, [%rd8+40];
	ld.global.f64 	%fd17, [%rd4+280];
	fma.rn.f64 	%fd18, %fd16, %fd17, %fd15;
	ld.global.f64 	%fd19, [%rd8+48];
	ld.global.f64 	%fd20, [%rd4+336];
	fma.rn.f64 	%fd21, %fd19, %fd20, %fd18;
	add.s64 	%rd9, %rd6, %rd7;
	st.global.f64 	[%rd9], %fd21;
	ld.global.f64 	%fd22, [%rd8];
	ld.global.f64 	%fd23, [%rd4+8];
	fma.rn.f64 	%fd24, %fd22, %fd23, 0d0000000000000000;
	ld.global.f64 	%fd25, [%rd8+8];
	ld.global.f64 	%fd26, [%rd4+64];
	fma.rn.f64 	%fd27, %fd25, %fd26, %fd24;
	ld.global.f64 	%fd28, [%rd8+16];
	ld.global.f64 	%fd29, [%rd4+120];
	fma.rn.f64 	%fd30, %fd28, %fd29, %fd27;
	ld.global.f64 	%fd31, [%rd8+24];
	ld.global.f64 	%fd32, [%rd4+176];
	fma.rn.f64 	%fd33, %fd31, %fd32, %fd30;
	ld.global.f64 	%fd34, [%rd8+32];
	ld.global.f64 	%fd35, [%rd4+232];
	fma.rn.f64 	%fd36, %fd34, %fd35, %fd33;
	ld.global.f64 	%fd37, [%rd8+40];
	ld.global.f64 	%fd38, [%rd4+288];
	fma.rn.f64 	%fd39, %fd37, %fd38, %fd36;
	ld.global.f64 	%fd40, [%rd8+48];
	ld.global.f64 	%fd41, [%rd4+344];
	fma.rn.f64 	%fd42, %fd40, %fd41, %fd39;
	st.global.f64 	[%rd9+8], %fd42;
	ld.global.f64 	%fd43, [%rd8];
	ld.global.f64 	%fd44, [%rd4+16];
	fma.rn.f64 	%fd45, %fd43, %fd44, 0d0000000000000000;
	ld.global.f64 	%fd46, [%rd8+8];
	ld.global.f64 	%fd47, [%rd4+72];
	fma.rn.f64 	%fd48, %fd46, %fd47, %fd45;
	ld.global.f64 	%fd49, [%rd8+16];
	ld.global.f64 	%fd50, [%rd4+128];
	fma.rn.f64 	%fd51, %fd49, %fd50, %fd48;
	ld.global.f64 	%fd52, [%rd8+24];
	ld.global.f64 	%fd53, [%rd4+184];
	fma.rn.f64 	%fd54, %fd52, %fd53, %fd51;
	ld.global.f64 	%fd55, [%rd8+32];
	ld.global.f64 	%fd56, [%rd4+240];
	fma.rn.f64 	%fd57, %fd55, %fd56, %fd54;
	ld.global.f64 	%fd58, [%rd8+40];
	ld.global.f64 	%fd59, [%rd4+296];
	fma.rn.f64 	%fd60, %fd58, %fd59, %fd57;
	ld.global.f64 	%fd61, [%rd8+48];
	ld.global.f64 	%fd62, [%rd4+352];
	fma.rn.f64 	%fd63, %fd61, %fd62, %fd60;
	st.global.f64 	[%rd9+16], %fd63;
	ld.global.f64 	%fd64, [%rd8];
	ld.global.f64 	%fd65, [%rd4+24];
	fma.rn.f64 	%fd66, %fd64, %fd65, 0d0000000000000000;
	ld.global.f64 	%fd67, [%rd8+8];
	ld.global.f64 	%fd68, [%rd4+80];
	fma.rn.f64 	%fd69, %fd67, %fd68, %fd66;
	ld.global.f64 	%fd70, [%rd8+16];
	ld.global.f64 	%fd71, [%rd4+136];
	fma.rn.f64 	%fd72, %fd70, %fd71, %fd69;
	ld.global.f64 	%fd73, [%rd8+24];
	ld.global.f64 	%fd74, [%rd4+192];
	fma.rn.f64 	%fd75, %fd73, %fd74, %fd72;
	ld.global.f64 	%fd76, [%rd8+32];
	ld.global.f64 	%fd77, [%rd4+248];
	fma.rn.f64 	%fd78, %fd76, %fd77, %fd75;
	ld.global.f64 	%fd79, [%rd8+40];
	ld.global.f64 	%fd80, [%rd4+304];
	fma.rn.f64 	%fd81, %fd79, %fd80, %fd78;
	ld.global.f64 	%fd82, [%rd8+48];
	ld.global.f64 	%fd83, [%rd4+360];
	fma.rn.f64 	%fd84, %fd82, %fd83, %fd81;
	st.global.f64 	[%rd9+24], %fd84;
	ld.global.f64 	%fd85, [%rd8];
	ld.global.f64 	%fd86, [%rd4+32];
	fma.rn.f64 	%fd87, %fd85, %fd86, 0d0000000000000000;
	ld.global.f64 	%fd88, [%rd8+8];
	ld.global.f64 	%fd89, [%rd4+88];
	fma.rn.f64 	%fd90, %fd88, %fd89, %fd87;
	ld.global.f64 	%fd91, [%rd8+16];
	ld.global.f64 	%fd92, [%rd4+144];
	fma.rn.f64 	%fd93, %fd91, %fd92, %fd90;
	ld.global.f64 	%fd94, [%rd8+24];
	ld.global.f64 	%fd95, [%rd4+200];
	fma.rn.f64 	%fd96, %fd94, %fd95, %fd93;
	ld.global.f64 	%fd97, [%rd8+32];
	ld.global.f64 	%fd98, [%rd4+256];
	fma.rn.f64 	%fd99, %fd97, %fd98, %fd96;
	ld.global.f64 	%fd100, [%rd8+40];
	ld.global.f64 	%fd101, [%rd4+312];
	fma.rn.f64 	%fd102, %fd100, %fd101, %fd99;
	ld.global.f64 	%fd103, [%rd8+48];
	ld.global.f64 	%fd104, [%rd4+368];
	fma.rn.f64 	%fd105, %fd103, %fd104, %fd102;
	st.global.f64 	[%rd9+32], %fd105;
	ld.global.f64 	%fd106, [%rd8];
	ld.global.f64 	%fd107, [%rd4+40];
	fma.rn.f64 	%fd108, %fd106, %fd107, 0d0000000000000000;
	ld.global.f64 	%fd109, [%rd8+8];
	ld.global.f64 	%fd110, [%rd4+96];
	fma.rn.f64 	%fd111, %fd109, %fd110, %fd108;
	ld.global.f64 	%fd112, [%rd8+16];
	ld.global.f64 	%fd113, [%rd4+152];
	fma.rn.f64 	%fd114, %fd112, %fd113, %fd111;
	ld.global.f64 	%fd115, [%rd8+24];
	ld.global.f64 	%fd116, [%rd4+208];
	fma.rn.f64 	%fd117, %fd115, %fd116, %fd114;
	ld.global.f64 	%fd118, [%rd8+32];
	ld.global.f64 	%fd119, [%rd4+264];
	fma.rn.f64 	%fd120, %fd118, %fd119, %fd117;
	ld.global.f64 	%fd121, [%rd8+40];
	ld.global.f64 	%fd122, [%rd4+320];
	fma.rn.f64 	%fd123, %fd121, %fd122, %fd120;
	ld.global.f64 	%fd124, [%rd8+48];
	ld.global.f64 	%fd125, [%rd4+376];
	fma.rn.f64 	%fd126, %fd124, %fd125, %fd123;
	st.global.f64 	[%rd9+40], %fd126;
	ld.global.f64 	%fd127, [%rd8];
	ld.global.f64 	%fd128, [%rd4+48];
	fma.rn.f64 	%fd129, %fd127, %fd128, 0d0000000000000000;
	ld.global.f64 	%fd130, [%rd8+8];
	ld.global.f64 	%fd131, [%rd4+104];
	fma.rn.f64 	%fd132, %fd130, %fd131, %fd129;
	ld.global.f64 	%fd133, [%rd8+16];
	ld.global.f64 	%fd134, [%rd4+160];
	fma.rn.f64 	%fd135, %fd133, %fd134, %fd132;
	ld.global.f64 	%fd136, [%rd8+24];
	ld.global.f64 	%fd137, [%rd4+216];
	fma.rn.f64 	%fd138, %fd136, %fd137, %fd135;
	ld.global.f64 	%fd139, [%rd8+32];
	ld.global.f64 	%fd140, [%rd4+272];
	fma.rn.f64 	%fd141, %fd139, %fd140, %fd138;
	ld.global.f64 	%fd142, [%rd8+40];
	ld.global.f64 	%fd143, [%rd4+328];
	fma.rn.f64 	%fd144, %fd142, %fd143, %fd141;
	ld.global.f64 	%fd145, [%rd8+48];
	ld.global.f64 	%fd146, [%rd4+384];
	fma.rn.f64 	%fd147, %fd145, %fd146, %fd144;
	st.global.f64 	[%rd9+48], %fd147;
$L__BB1_2:
	ret;

}
	// .globl	dot7_gpu
.visible .entry dot7_gpu(
	.param .u64 .ptr .align 1 dot7_gpu_param_0,
	.param .u64 .ptr .align 1 dot7_gpu_param_1,
	.param .u64 .ptr .align 1 dot7_gpu_param_2
)
{
	.reg .pred 	%p<3>;
	.reg .b32 	%r<5>;
	.reg .b64 	%rd<10>;
	.reg .b64 	%fd<18>;
	// demoted variable
	.shared .align 8 .b8 _ZZ8dot7_gpuE4temp[56];
	ld.param.u64 	%rd1, [dot7_gpu_param_0];
	ld.param.u64 	%rd2, [dot7_gpu_param_1];
	ld.param.u64 	%rd3, [dot7_gpu_param_2];
	mov.u32 	%r1, %tid.x;
	setp.gt.u32 	%p1, %r1, 6;
	@%p1 bra 	$L__BB2_2;
	cvta.to.global.u64 	%rd4, %rd2;
	cvta.to.global.u64 	%rd5, %rd3;
	mul.wide.u32 	%rd6, %r1, 8;
	add.s64 	%rd7, %rd4, %rd6;
	ld.global.f64 	%fd1, [%rd7];
	add.s64 	%rd8, %rd5, %rd6;
	ld.global.f64 	%fd2, [%rd8];
	mul.f64 	%fd3, %fd1, %fd2;
	shl.b32 	%r2, %r1, 3;
	mov.u32 	%r3, _ZZ8dot7_gpuE4temp;
	add.s32 	%r4, %r3, %r2;
	st.shared.f64 	[%r4], %fd3;
$L__BB2_2:
	bar.sync 	0;
	setp.ne.s32 	%p2, %r1, 0;
	@%p2 bra 	$L__BB2_4;
	ld.shared.f64 	%fd4, [_ZZ8dot7_gpuE4temp];
	add.f64 	%fd5, %fd4, 0d0000000000000000;
	ld.shared.f64 	%fd6, [_ZZ8dot7_gpuE4temp+8];
	add.f64 	%fd7, %fd5, %fd6;
	ld.shared.f64 	%fd8, [_ZZ8dot7_gpuE4temp+16];
	add.f64 	%fd9, %fd7, %fd8;
	ld.shared.f64 	%fd10, [_ZZ8dot7_gpuE4temp+24];
	add.f64 	%fd11, %fd9, %fd10;
	ld.shared.f64 	%fd12, [_ZZ8dot7_gpuE4temp+32];
	add.f64 	%fd13, %fd11, %fd12;
	ld.shared.f64 	%fd14, [_ZZ8dot7_gpuE4temp+40];
	add.f64 	%fd15, %fd13, %fd14;
	ld.shared.f64 	%fd16, [_ZZ8dot7_gpuE4temp+48];
	add.f64 	%fd17, %fd15, %fd16;
	cvta.to.global.u64 	%rd9, %rd1;
	st.global.f64 	[%rd9], %fd17;
$L__BB2_4:
	ret;

}
	// .globl	norm7_gpu
.visible .entry norm7_gpu(
	.param .u64 .ptr .align 1 norm7_gpu_param_0,
	.param .u64 .ptr .align 1 norm7_gpu_param_1
)
{
	.reg .pred 	%p<3>;
	.reg .b32 	%r<5>;
	.reg .b64 	%rd<7>;
	.reg .b64 	%fd<18>;
	// demoted variable
	.shared .align 8 .b8 _ZZ9norm7_gpuE4temp[56];
	ld.param.u64 	%rd1, [norm7_gpu_param_0];
	ld.param.u64 	%rd2, [norm7_gpu_param_1];
	mov.u32 	%r1, %tid.x;
	setp.gt.u32 	%p1, %r1, 6;
	@%p1 bra 	$L__BB3_2;
	cvta.to.global.u64 	%rd3, %rd2;
	mul.wide.u32 	%rd4, %r1, 8;
	add.s64 	%rd5, %rd3, %rd4;
	ld.global.f64 	%fd1, [%rd5];
	mul.f64 	%fd2, %fd1, %fd1;
	shl.b32 	%r2, %r1, 3;
	mov.u32 	%r3, _ZZ9norm7_gpuE4temp;
	add.s32 	%r4, %r3, %r2;
	st.shared.f64 	[%r4], %fd2;
$L__BB3_2:
	bar.sync 	0;
	setp.ne.s32 	%p2, %r1, 0;
	@%p2 bra 	$L__BB3_4;
	ld.shared.f64 	%fd3, [_ZZ9norm7_gpuE4temp];
	add.f64 	%fd4, %fd3, 0d0000000000000000;
	ld.shared.f64 	%fd5, [_ZZ9norm7_gpuE4temp+8];
	add.f64 	%fd6, %fd4, %fd5;
	ld.shared.f64 	%fd7, [_ZZ9norm7_gpuE4temp+16];
	add.f64 	%fd8, %fd6, %fd7;
	ld.shared.f64 	%fd9, [_ZZ9norm7_gpuE4temp+24];
	add.f64 	%fd10, %fd8, %fd9;
	ld.shared.f64 	%fd11, [_ZZ9norm7_gpuE4temp+32];
	add.f64 	%fd12, %fd10, %fd11;
	ld.shared.f64 	%fd13, [_ZZ9norm7_gpuE4temp+40];
	add.f64 	%fd14, %fd12, %fd13;
	ld.shared.f64 	%fd15, [_ZZ9norm7_gpuE4temp+48];
	add.f64 	%fd16, %fd14, %fd15;
	sqrt.rn.f64 	%fd17, %fd16;
	cvta.to.global.u64 	%rd6, %rd1;
	st.global.f64 	[%rd6], %fd17;
$L__BB3_4:
	ret;

}


// ===== COMPILED SASS (sm_100) =====

	.target	sm_100

	.elftype	@"ET_EXEC"


//--------------------- .note.nv.tkinfo           --------------------------
	.section	.note.nv.tkinfo,"",@"SHT_NOTE"
	.sectionflags	@"SHF_NOTE_NV_TKINFO"
	.tkinfo
        /*0018*/ 	.word	0x00000002
        /*0030*/ 	.string	""
        /*0030*/ 	.string	"ptxas"
        /*0030*/ 	.string	"Cuda compilation tools, release 13.0, V13.0.88"
        /*0030*/ 	.string	"Build cuda_13.0.r13.0/compiler.36424714_0"
        /*0030*/ 	.string	"-arch sm_100 -m 64 "



//--------------------- .note.nv.cuinfo           --------------------------
	.section	.note.nv.cuinfo,"",@"SHT_NOTE"
	.sectionflags	@"SHF_NOTE_NV_CUINFO"
        /*0018*/ 	.short	0x0002
        /*001a*/ 	.short	0x0064
        /*001c*/ 	.short	0x0082
	.zero		2


//--------------------- .nv.info                  --------------------------
	.section	.nv.info,"",@"SHT_CUDA_INFO"
	.align	4


	//----- nvinfo : EIATTR_REGCOUNT
	.align		4
        /*0000*/ 	.byte	0x04, 0x2f
        /*0002*/ 	.short	(.L_1 - .L_0)
	.align		4
.L_0:
        /*0004*/ 	.word	index@(tensor7_gpu)
        /*0008*/ 	.word	0x0000000e


	//----- nvinfo : EIATTR_FRAME_SIZE
	.align		4
.L_1:
        /*000c*/ 	.byte	0x04, 0x11
        /*000e*/ 	.short	(.L_3 - .L_2)
	.align		4
.L_2:
        /*0010*/ 	.word	index@(tensor7_gpu)
        /*0014*/ 	.word	0x00000000


	//----- nvinfo : EIATTR_REGCOUNT
	.align		4
.L_3:
        /*0018*/ 	.byte	0x04, 0x2f
        /*001a*/ 	.short	(.L_5 - .L_4)
	.align		4
.L_4:
        /*001c*/ 	.word	index@(mat7_mul_gpu)
        /*0020*/ 	.word	0x00000020


	//----- nvinfo : EIATTR_FRAME_SIZE
	.align		4
.L_5:
        /*0024*/ 	.byte	0x04, 0x11
        /*0026*/ 	.short	(.L_7 - .L_6)
	.align		4
.L_6:
        /*0028*/ 	.word	index@(mat7_mul_gpu)
        /*002c*/ 	.word	0x00000000


	//----- nvinfo : EIATTR_REGCOUNT
	.align		4
.L_7:
        /*0030*/ 	.byte	0x04, 0x2f
        /*0032*/ 	.short	(.L_9 - .L_8)
	.align		4
.L_8:
        /*0034*/ 	.word	index@(dot7_gpu)
        /*0038*/ 	.word	0x00000012


	//----- nvinfo : EIATTR_FRAME_SIZE
	.align		4
.L_9:
        /*003c*/ 	.byte	0x04, 0x11
        /*003e*/ 	.short	(.L_11 - .L_10)
	.align		4
.L_10:
        /*0040*/ 	.word	index@(dot7_gpu)
        /*0044*/ 	.word	0x00000000


	//----- nvinfo : EIATTR_REGCOUNT
	.align		4
.L_11:
        /*0048*/ 	.byte	0x04, 0x2f
        /*004a*/ 	.short	(.L_13 - .L_12)
	.align		4
.L_12:
        /*004c*/ 	.word	index@(norm7_gpu)
        /*0050*/ 	.word	0x00000012


	//----- nvinfo : EIATTR_FRAME_SIZE
	.align		4
.L_13:
        /*0054*/ 	.byte	0x04, 0x11
        /*0056*/ 	.short	(.L_15 - .L_14)
	.align		4
.L_14:
        /*0058*/ 	.word	index@($__internal_0_$__cuda_sm20_dsqrt_rn_f64_mediumpath_v1)
        /*005c*/ 	.word	0x00000000


	//----- nvinfo : EIATTR_FRAME_SIZE
	.align		4
.L_15:
        /*0060*/ 	.byte	0x04, 0x11
        /*0062*/ 	.short	(.L_17 - .L_16)
	.align		4
.L_16:
        /*0064*/ 	.word	index@(norm7_gpu)
        /*0068*/ 	.word	0x00000000


	//----- nvinfo : EIATTR_MIN_STACK_SIZE
	.align		4
.L_17:
        /*006c*/ 	.byte	0x04, 0x12
        /*006e*/ 	.short	(.L_19 - .L_18)
	.align		4
.L_18:
        /*0070*/ 	.word	index@(norm7_gpu)
        /*0074*/ 	.word	0x00000000


	//----- nvinfo : EIATTR_MIN_STACK_SIZE
	.align		4
.L_19:
        /*0078*/ 	.byte	0x04, 0x12
        /*007a*/ 	.short	(.L_21 - .L_20)
	.align		4
.L_20:
        /*007c*/ 	.word	index@(dot7_gpu)
        /*0080*/ 	.word	0x00000000


	//----- nvinfo : EIATTR_MIN_STACK_SIZE
	.align		4
.L_21:
        /*0084*/ 	.byte	0x04, 0x12
        /*0086*/ 	.short	(.L_23 - .L_22)
	.align		4
.L_22:
        /*0088*/ 	.word	index@(mat7_mul_gpu)
        /*008c*/ 	.word	0x00000000


	//----- nvinfo : EIATTR_MIN_STACK_SIZE
	.align		4
.L_23:
        /*0090*/ 	.byte	0x04, 0x12
        /*0092*/ 	.short	(.L_25 - .L_24)
	.align		4
.L_24:
        /*0094*/ 	.word	index@(tensor7_gpu)
        /*0098*/ 	.word	0x00000000
.L_25:


//--------------------- .nv.compat                --------------------------
	.section	.nv.compat,"",@"SHT_CUDA_COMPAT_INFO"
	.align	4
        /*0000*/ 	.byte	0x02, 0x09, 0x00, 0x00, 0x02, 0x02, 0x01, 0x00, 0x02, 0x05, 0x05, 0x00, 0x03, 0x07, 0x01, 0x01
        /*0010*/ 	.byte	0x02, 0x03, 0x00, 0x00, 0x02, 0x06, 0x01, 0x00, 0x04, 0x0b, 0x08, 0x00, 0x01, 0x00, 0x00, 0x00
        /*0020*/ 	.byte	0x00, 0x00, 0x00, 0x00


//--------------------- .nv.info.norm7_gpu        --------------------------
	.section	.nv.info.norm7_gpu,"",@"SHT_CUDA_INFO"
	.sectionflags	@""
	.align	4


	//----- nvinfo : EIATTR_CUDA_API_VERSION
	.align		4
        /*0000*/ 	.byte	0x04, 0x37
        /*0002*/ 	.short	(.L_27 - .L_26)
.L_26:
        /*0004*/ 	.word	0x00000082


	//----- nvinfo : EIATTR_KPARAM_INFO
	.align		4
.L_27:
        /*0008*/ 	.byte	0x04, 0x17
        /*000a*/ 	.short	(.L_29 - .L_28)
.L_28:
        /*000c*/ 	.word	0x00000000
        /*0010*/ 	.short	0x0001
        /*0012*/ 	.short	0x0008
        /*0014*/ 	.byte	0x00, 0xf5, 0x21, 0x00


	//----- nvinfo : EIATTR_KPARAM_INFO
	.align		4
.L_29:
        /*0018*/ 	.byte	0x04, 0x17
        /*001a*/ 	.short	(.L_31 - .L_30)
.L_30:
        /*001c*/ 	.word	0x00000000
        /*0020*/ 	.short	0x0000
        /*0022*/ 	.short	0x0000
        /*0024*/ 	.byte	0x00, 0xf5, 0x21, 0x00


	//----- nvinfo : EIATTR_SPARSE_MMA_MASK
	.align		4
.L_31:
        /*0028*/ 	.byte	0x03, 0x50
        /*002a*/ 	.short	0x0000


	//----- nvinfo : EIATTR_MAXREG_COUNT
	.align		4
        /*002c*/ 	.byte	0x03, 0x1b
        /*002e*/ 	.short	0x00ff


	//----- nvinfo : EIATTR_NUM_BARRIERS
	.align		4
        /*0030*/ 	.byte	0x02, 0x4c
        /*0032*/ 	.byte	0x01
	.zero		1


	//----- nvinfo : EIATTR_MERCURY_ISA_VERSION
	.align		4
        /*0034*/ 	.byte	0x03, 0x5f
        /*0036*/ 	.short	0x0101


	//----- nvinfo : EIATTR_VRC_CTA_INIT_COUNT
	.align		4
        /*0038*/ 	.byte	0x02, 0x4a
	.zero		1
	.zero		1


	//----- nvinfo : EIATTR_EXIT_INSTR_OFFSETS
	.align		4
        /*003c*/ 	.byte	0x04, 0x1c
        /*003e*/ 	.short	(.L_33 - .L_32)


	//   ....[0]....
.L_32:
        /*0040*/ 	.word	0x00000120


	//   ....[1]....
        /*0044*/ 	.word	0x00000350


	//----- nvinfo : EIATTR_CRS_STACK_SIZE
	.align		4
.L_33:
        /*0048*/ 	.byte	0x04, 0x1e
        /*004a*/ 	.short	(.L_35 - .L_34)
.L_34:
        /*004c*/ 	.word	0x00000000


	//----- nvinfo : EIATTR_CBANK_PARAM_SIZE
	.align		4
.L_35:
        /*0050*/ 	.byte	0x03, 0x19
        /*0052*/ 	.short	0x0010


	//----- nvinfo : EIATTR_PARAM_CBANK
	.align		4
        /*0054*/ 	.byte	0x04, 0x0a
        /*0056*/ 	.short	(.L_37 - .L_36)
	.align		4
.L_36:
        /*0058*/ 	.word	index@(.nv.constant0.norm7_gpu)
        /*005c*/ 	.short	0x0380
        /*005e*/ 	.short	0x0010


	//----- nvinfo : EIATTR_SW_WAR
	.align		4
.L_37:
        /*0060*/ 	.byte	0x04, 0x36
        /*0062*/ 	.short	(.L_39 - .L_38)
.L_38:
        /*0064*/ 	.word	0x00000008
.L_39:


//--------------------- .nv.info.dot7_gpu         --------------------------
	.section	.nv.info.dot7_gpu,"",@"SHT_CUDA_INFO"
	.sectionflags	@""
	.align	4


	//----- nvinfo : EIATTR_CUDA_API_VERSION
	.align		4
        /*0000*/ 	.byte	0x04, 0x37
        /*0002*/ 	.short	(.L_41 - .L_40)
.L_40:
        /*0004*/ 	.word	0x00000082


	//----- nvinfo : EIATTR_KPARAM_INFO
	.align		4
.L_41:
        /*0008*/ 	.byte	0x04, 0x17
        /*000a*/ 	.short	(.L_43 - .L_42)
.L_42:
        /*000c*/ 	.word	0x00000000
        /*0010*/ 	.short	0x0002
        /*0012*/ 	.short	0x0010
        /*0014*/ 	.byte	0x00, 0xf5, 0x21, 0x00


	//----- nvinfo : EIATTR_KPARAM_INFO
	.align		4
.L_43:
        /*0018*/ 	.byte	0x04, 0x17
        /*001a*/ 	.short	(.L_45 - .L_44)
.L_44:
        /*001c*/ 	.word	0x00000000
        /*0020*/ 	.short	0x0001
        /*0022*/ 	.short	0x0008
        /*0024*/ 	.byte	0x00, 0xf5, 0x21, 0x00


	//----- nvinfo : EIATTR_KPARAM_INFO
	.align		4
.L_45:
        /*0028*/ 	.byte	0x04, 0x17
        /*002a*/ 	.short	(.L_47 - .L_46)
.L_46:
        /*002c*/ 	.word	0x00000000
        /*0030*/ 	.short	0x0000
        /*0032*/ 	.short	0x0000
        /*0034*/ 	.byte	0x00, 0xf5, 0x21, 0x00


	//----- nvinfo : EIATTR_SPARSE_MMA_MASK
	.align		4
.L_47:
        /*0038*/ 	.byte	0x03, 0x50
        /*003a*/ 	.short	0x0000


	//----- nvinfo : EIATTR_MAXREG_COUNT
	.align		4
        /*003c*/ 	.byte	0x03, 0x1b
        /*003e*/ 	.short	0x00ff


	//----- nvinfo : EIATTR_NUM_BARRIERS
	.align		4
        /*0040*/ 	.byte	0x02, 0x4c
        /*0042*/ 	.byte	0x01
	.zero		1


	//----- nvinfo : EIATTR_MERCURY_ISA_VERSION
	.align		4
        /*0044*/ 	.byte	0x03, 0x5f
        /*0046*/ 	.short	0x0101


	//----- nvinfo : EIATTR_VRC_CTA_INIT_COUNT
	.align		4
        /*0048*/ 	.byte	0x02, 0x4a
	.zero		1
	.zero		1


	//----- nvinfo : EIATTR_EXIT_INSTR_OFFSETS
	.align		4
        /*004c*/ 	.byte	0x04, 0x1c
        /*004e*/ 	.short	(.L_49 - .L_48)


	//   ....[0]....
.L_48:
        /*0050*/ 	.word	0x00000150


	//   ....[1]....
        /*0054*/ 	.word	0x00000260


	//----- nvinfo : EIATTR_CRS_STACK_SIZE
	.align		4
.L_49:
        /*0058*/ 	.byte	0x04, 0x1e
        /*005a*/ 	.short	(.L_51 - .L_50)
.L_50:
        /*005c*/ 	.word	0x00000000


	//----- nvinfo : EIATTR_CBANK_PARAM_SIZE
	.align		4
.L_51:
        /*0060*/ 	.byte	0x03, 0x19
        /*0062*/ 	.short	0x0018


	//----- nvinfo : EIATTR_PARAM_CBANK
	.align		4
        /*0064*/ 	.byte	0x04, 0x0a
        /*0066*/ 	.short	(.L_53 - .L_52)
	.align		4
.L_52:
        /*0068*/ 	.word	index@(.nv.constant0.dot7_gpu)
        /*006c*/ 	.short	0x0380
        /*006e*/ 	.short	0x0018


	//----- nvinfo : EIATTR_SW_WAR
	.align		4
.L_53:
        /*0070*/ 	.byte	0x04, 0x36
        /*0072*/ 	.short	(.L_55 - .L_54)
.L_54:
        /*0074*/ 	.word	0x00000008
.L_55:


//--------------------- .nv.info.mat7_mul_gpu     --------------------------
	.section	.nv.info.mat7_mul_gpu,"",@"SHT_CUDA_INFO"
	.sectionflags	@""
	.align	4


	//----- nvinfo : EIATTR_CUDA_API_VERSION
	.align		4
        /*0000*/ 	.byte	0x04, 0x37
        /*0002*/ 	.short	(.L_57 - .L_56)
.L_56:
        /*0004*/ 	.word	0x00000082


	//----- nvinfo : EIATTR_KPARAM_INFO
	.align		4
.L_57:
        /*0008*/ 	.byte	0x04, 0x17
        /*000a*/ 	.short	(.L_59 - .L_58)
.L_58:
        /*000c*/ 	.word	0x00000000
        /*0010*/ 	.short	0x0002
        /*0012*/ 	.short	0x0010
        /*0014*/ 	.byte	0x00, 0xf5, 0x21, 0x00


	//----- nvinfo : EIATTR_KPARAM_INFO
	.align		4
.L_59:
        /*0018*/ 	.byte	0x04, 0x17
        /*001a*/ 	.short	(.L_61 - .L_60)
.L_60:
        /*001c*/ 	.word	0x00000000
        /*0020*/ 	.short	0x0001
        /*0022*/ 	.short	0x0008
        /*0024*/ 	.byte	0x00, 0xf5, 0x21, 0x00


	//----- nvinfo : EIATTR_KPARAM_INFO
	.align		4
.L_61:
        /*0028*/ 	.byte	0x04, 0x17
        /*002a*/ 	.short	(.L_63 - .L_62)
.L_62:
        /*002c*/ 	.word	0x00000000
        /*0030*/ 	.short	0x0000
        /*0032*/ 	.short	0x0000
        /*0034*/ 	.byte	0x00, 0xf5, 0x21, 0x00


	//----- nvinfo : EIATTR_SPARSE_MMA_MASK
	.align		4
.L_63:
        /*0038*/ 	.byte	0x03, 0x50
        /*003a*/ 	.short	0x0000


	//----- nvinfo : EIATTR_MAXREG_COUNT
	.align		4
        /*003c*/ 	.byte	0x03, 0x1b
        /*003e*/ 	.short	0x00ff


	//----- nvinfo : EIATTR_MERCURY_ISA_VERSION
	.align		4
        /*0040*/ 	.byte	0x03, 0x5f
        /*0042*/ 	.short	0x0101


	//----- nvinfo : EIATTR_VRC_CTA_INIT_COUNT
	.align		4
        /*0044*/ 	.byte	0x02, 0x4a
	.zero		1
	.zero		1


	//----- nvinfo : EIATTR_EXIT_INSTR_OFFSETS
	.align		4
        /*0048*/ 	.byte	0x04, 0x1c
        /*004a*/ 	.short	(.L_65 - .L_64)


	//   ....[0]....
.L_64:
        /*004c*/ 	.word	0x00000030


	//   ....[1]....
        /*0050*/ 	.word	0x00000a50


	//----- nvinfo : EIATTR_CBANK_PARAM_SIZE
	.align		4
.L_65:
        /*0054*/ 	.byte	0x03, 0x19
        /*0056*/ 	.short	0x0018


	//----- nvinfo : EIATTR_PARAM_CBANK
	.align		4
        /*0058*/ 	.byte	0x04, 0x0a
        /*005a*/ 	.short	(.L_67 - .L_66)
	.align		4
.L_66:
        /*005c*/ 	.word	index@(.nv.constant0.mat7_mul_gpu)
        /*0060*/ 	.short	0x0380
        /*0062*/ 	.short	0x0018


	//----- nvinfo : EIATTR_SW_WAR
	.align		4
.L_67:
        /*0064*/ 	.byte	0x04, 0x36
        /*0066*/ 	.short	(.L_69 - .L_68)
.L_68:
        /*0068*/ 	.word	0x00000008
.L_69:


//--------------------- .nv.info.tensor7_gpu      --------------------------
	.section	.nv.info.tensor7_gpu,"",@"SHT_CUDA_INFO"
	.sectionflags	@""
	.align	4


	//----- nvinfo : EIATTR_CUDA_API_VERSION
	.align		4
        /*0000*/ 	.byte	0x04, 0x37
        /*0002*/ 	.short	(.L_71 - .L_70)
.L_70:
        /*0004*/ 	.word	0x00000082


	//----- nvinfo : EIATTR_KPARAM_INFO
	.align		4
.L_71:
        /*0008*/ 	.byte	0x04, 0x17
        /*000a*/ 	.short	(.L_73 - .L_72)
.L_72:
        /*000c*/ 	.word	0x00000000
        /*0010*/ 	.short	0x0002
        /*0012*/ 	.short	0x0010
        /*0014*/ 	.byte	0x00, 0xf5, 0x21, 0x00


	//----- nvinfo : EIATTR_KPARAM_INFO
	.align		4
.L_73:
        /*0018*/ 	.byte	0x04, 0x17
        /*001a*/ 	.short	(.L_75 - .L_74)
.L_74:
        /*001c*/ 	.word	0x00000000
        /*0020*/ 	.short	0x0001
        /*0022*/ 	.short	0x0008
        /*0024*/ 	.byte	0x00, 0xf5, 0x21, 0x00


	//----- nvinfo : EIATTR_KPARAM_INFO
	.align		4
.L_75:
        /*0028*/ 	.byte	0x04, 0x17
        /*002a*/ 	.short	(.L_77 - .L_76)
.L_76:
        /*002c*/ 	.word	0x00000000
        /*0030*/ 	.short	0x0000
        /*0032*/ 	.short	0x0000
        /*0034*/ 	.byte	0x00, 0xf5, 0x21, 0x00


	//----- nvinfo : EIATTR_SPARSE_MMA_MASK
	.align		4
.L_77:
        /*0038*/ 	.byte	0x03, 0x50
        /*003a*/ 	.short	0x0000


	//----- nvinfo : EIATTR_MAXREG_COUNT
	.align		4
        /*003c*/ 	.byte	0x03, 0x1b
        /*003e*/ 	.short	0x00ff


	//----- nvinfo : EIATTR_MERCURY_ISA_VERSION
	.align		4
        /*0040*/ 	.byte	0x03, 0x5f
        /*0042*/ 	.short	0x0101


	//----- nvinfo : EIATTR_VRC_CTA_INIT_COUNT
	.align		4
        /*0044*/ 	.byte	0x02, 0x4a
	.zero		1
	.zero		1


	//----- nvinfo : EIATTR_EXIT_INSTR_OFFSETS
	.align		4
        /*0048*/ 	.byte	0x04, 0x1c
        /*004a*/ 	.short	(.L_79 - .L_78)


	//   ....[0]....
.L_78:
        /*004c*/ 	.word	0x00000030


	//   ....[1]....
        /*0050*/ 	.word	0x000000f0


	//----- nvinfo : EIATTR_CBANK_PARAM_SIZE
	.align		4
.L_79:
        /*0054*/ 	.byte	0x03, 0x19
        /*0056*/ 	.short	0x0018


	//----- nvinfo : EIATTR_PARAM_CBANK
	.align		4
        /*0058*/ 	.byte	0x04, 0x0a
        /*005a*/ 	.short	(.L_81 - .L_80)
	.align		4
.L_80:
        /*005c*/ 	.word	index@(.nv.constant0.tensor7_gpu)
        /*0060*/ 	.short	0x0380
        /*0062*/ 	.short	0x0018


	//----- nvinfo : EIATTR_SW_WAR
	.align		4
.L_81:
        /*0064*/ 	.byte	0x04, 0x36
        /*0066*/ 	.short	(.L_83 - .L_82)
.L_82:
        /*0068*/ 	.word	0x00000008
.L_83:


//--------------------- .nv.callgraph             --------------------------
	.section	.nv.callgraph,"",@"SHT_CUDA_CALLGRAPH"
	.align	4
	.sectionentsize	8
	.align		4
        /*0000*/ 	.word	0x00000000
	.align		4
        /*0004*/ 	.word	0xffffffff
	.align		4
        /*0008*/ 	.word	0x00000000
	.align		4
        /*000c*/ 	.word	0xfffffffe
	.align		4
        /*0010*/ 	.word	0x00000000
	.align		4
        /*0014*/ 	.word	0xfffffffd
	.align		4
        /*0018*/ 	.word	0x00000000
	.align		4
        /*001c*/ 	.word	0xfffffffc


//--------------------- .text.norm7_gpu           --------------------------
	.section	.text.norm7_gpu,"ax",@progbits
	.align	128
        .global         norm7_gpu
        .type           norm7_gpu,@function
        .size           norm7_gpu,(.L_x_12 - norm7_gpu)
        .other          norm7_gpu,@"STO_CUDA_ENTRY STV_DEFAULT"
norm7_gpu:
.text.norm7_gpu:
[----:B------:R-:W-:Y:S01]  /*0000*/  LDC R1, c[0x0][0x37c] ;  /* 0x0000df00ff017b82 */ /* 0x000fe20000000800 */
[----:B------:R-:W0:Y:S01]  /*0010*/  S2R R7, SR_TID.X ;  /* 0x0000000000077919 */ /* 0x000e220000002100 */
[----:B------:R-:W1:Y:S01]  /*0020*/  LDCU.64 UR6, c[0x0][0x358] ;  /* 0x00006b00ff0677ac */ /* 0x000e620008000a00 */
[----:B------:R-:W-:Y:S01]  /*0030*/  BSSY.RECONVERGENT B0, `(.L_x_0) ;  /* 0x000000d000007945 */ /* 0x000fe20003800200 */
[C---:B0-----:R-:W-:Y:S02]  /*0040*/  ISETP.GT.U32.AND P0, PT, R7.reuse, 0x6, PT ;  /* 0x000000060700780c */ /* 0x041fe40003f04070 */
[----:B------:R-:W-:-:S11]  /*0050*/  ISETP.NE.AND P1, PT, R7, RZ, PT ;  /* 0x000000ff0700720c */ /* 0x000fd60003f25270 */
[----:B-1----:R-:W-:Y:S05]  /*0060*/  @P0 BRA `(.L_x_1) ;  /* 0x0000000000240947 */ /* 0x002fea0003800000 */
[----:B------:R-:W0:Y:S02]  /*0070*/  LDC.64 R2, c[0x0][0x388] ;  /* 0x0000e200ff027b82 */ /* 0x000e240000000a00 */
[----:B0-----:R-:W-:-:S06]  /*0080*/  IMAD.WIDE.U32 R2, R7, 0x8, R2 ;  /* 0x0000000807027825 */ /* 0x001fcc00078e0002 */
[----:B------:R-:W2:Y:S01]  /*0090*/  LDG.E.64 R2, desc[UR6][R2.64] ;  /* 0x0000000602027981 */ /* 0x000ea2000c1e1b00 */
[----:B------:R-:W0:Y:S01]  /*00a0*/  S2UR UR5, SR_CgaCtaId ;  /* 0x00000000000579c3 */ /* 0x000e220000008800 */
[----:B------:R-:W-:Y:S02]  /*00b0*/  UMOV UR4, 0x400 ;  /* 0x0000040000047882 */ /* 0x000fe40000000000 */
[----:B0-----:R-:W-:-:S06]  /*00c0*/  ULEA UR4, UR5, UR4, 0x18 ;  /* 0x0000000405047291 */ /* 0x001fcc000f8ec0ff */
[----:B------:R-:W-:Y:S01]  /*00d0*/  LEA R7, R7, UR4, 0x3 ;  /* 0x0000000407077c11 */ /* 0x000fe2000f8e18ff */
[----:B--2---:R-:W-:-:S07]  /*00e0*/  DMUL R4, R2, R2 ;  /* 0x0000000202047228 */ /* 0x004fce0000000000 */
[----:B------:R0:W-:Y:S04]  /*00f0*/  STS.64 [R7], R4 ;  /* 0x0000000407007388 */ /* 0x0001e80000000a00 */
.L_x_1:
[----:B------:R-:W-:Y:S05]  /*0100*/  BSYNC.RECONVERGENT B0 ;  /* 0x0000000000007941 */ /* 0x000fea0003800200 */
.L_x_0:
[----:B------:R-:W-:Y:S06]  /*0110*/  BAR.SYNC.DEFER_BLOCKING 0x0 ;  /* 0x0000000000007b1d */ /* 0x000fec0000010000 */
[----:B------:R-:W-:Y:S05]  /*0120*/  @P1 EXIT ;  /* 0x000000000000194d */ /* 0x000fea0003800000 */
[----:B------:R-:W1:Y:S01]  /*0130*/  S2UR UR5, SR_CgaCtaId ;  /* 0x00000000000579c3 */ /* 0x000e620000008800 */
[----:B------:R-:W-:Y:S02]  /*0140*/  UMOV UR4, 0x400 ;  /* 0x0000040000047882 */ /* 0x000fe40000000000 */
[----:B-1----:R-:W-:-:S09]  /*0150*/  ULEA UR4, UR5, UR4, 0x18 ;  /* 0x0000000405047291 */ /* 0x002fd2000f8ec0ff */
[----:B------:R-:W1:Y:S04]  /*0160*/  LDS.128 R12, [UR4] ;  /* 0x00000004ff0c7984 */ /* 0x000e680008000c00 */
[----:B------:R-:W2:Y:S04]  /*0170*/  LDS.128 R8, [UR4+0x10] ;  /* 0x00001004ff087984 */ /* 0x000ea80008000c00 */
[----:B0-----:R-:W0:Y:S04]  /*0180*/  LDS.128 R4, [UR4+0x20] ;  /* 0x00002004ff047984 */ /* 0x001e280008000c00 */
[----:B------:R-:W3:Y:S01]  /*0190*/  LDS.64 R2, [UR4+0x30] ;  /* 0x00003004ff027984 */ /* 0x000ee20008000a00 */
[----:B-1----:R-:W-:-:S08]  /*01a0*/  DADD R12, RZ, R12 ;  /* 0x00000000ff0c7229 */ /* 0x002fd0000000000c */
[----:B------:R-:W-:-:S08]  /*01b0*/  DADD R12, R12, R14 ;  /* 0x000000000c0c7229 */ /* 0x000fd0000000000e */
[----:B--2---:R-:W-:-:S08]  /*01c0*/  DADD R8, R12, R8 ;  /* 0x000000000c087229 */ /* 0x004fd00000000008 */
[----:B------:R-:W-:-:S08]  /*01d0*/  DADD R8, R8, R10 ;  /* 0x0000000008087229 */ /* 0x000fd0000000000a */
[----:B0-----:R-:W-:Y:S01]  /*01e0*/  DADD R4, R8, R4 ;  /* 0x0000000008047229 */ /* 0x001fe20000000004 */
[----:B------:R-:W-:Y:S02]  /*01f0*/  IMAD.MOV.U32 R8, RZ, RZ, 0x0 ;  /* 0x00000000ff087424 */ /* 0x000fe400078e00ff */
[----:B------:R-:W-:-:S05]  /*0200*/  IMAD.MOV.U32 R9, RZ, RZ, 0x3fd80000 ;  /* 0x3fd80000ff097424 */ /* 0x000fca00078e00ff */
[----:B------:R-:W-:-:S08]  /*0210*/  DADD R4, R4, R6 ;  /* 0x0000000004047229 */ /* 0x000fd00000000006 */
[----:B---3--:R-:W-:-:S06]  /*0220*/  DADD R2, R4, R2 ;  /* 0x0000000004027229 */ /* 0x008fcc0000000002 */
[----:B------:R-:W0:Y:S04]  /*0230*/  MUFU.RSQ64H R5, R3 ;  /* 0x0000000300057308 */ /* 0x000e280000001c00 */
[----:B------:R-:W-:-:S05]  /*0240*/  VIADD R4, R3, 0xfcb00000 ;  /* 0xfcb0000003047836 */ /* 0x000fca0000000000 */
[----:B------:R-:W-:Y:S01]  /*0250*/  ISETP.GE.U32.AND P0, PT, R4, 0x7ca00000, PT ;  /* 0x7ca000000400780c */ /* 0x000fe20003f06070 */
[----:B0-----:R-:W-:-:S08]  /*0260*/  DMUL R6, R4, R4 ;  /* 0x0000000404067228 */ /* 0x001fd00000000000 */
[----:B------:R-:W-:-:S08]  /*0270*/  DFMA R6, R2, -R6, 1 ;  /* 0x3ff000000206742b */ /* 0x000fd00000000806 */
[----:B------:R-:W-:Y:S02]  /*0280*/  DFMA R8, R6, R8, 0.5 ;  /* 0x3fe000000608742b */ /* 0x000fe40000000008 */
[----:B------:R-:W-:-:S08]  /*0290*/  DMUL R6, R4, R6 ;  /* 0x0000000604067228 */ /* 0x000fd00000000000 */
[----:B------:R-:W-:-:S08]  /*02a0*/  DFMA R6, R8, R6, R4 ;  /* 0x000000060806722b */ /* 0x000fd00000000004 */
[----:B------:R-:W-:Y:S02]  /*02b0*/  DMUL R8, R2, R6 ;  /* 0x0000000602087228 */ /* 0x000fe40000000000 */
[----:B------:R-:W-:Y:S01]  /*02c0*/  IADD3 R15, PT, PT, R7, -0x100000, RZ ;  /* 0xfff00000070f7810 */ /* 0x000fe20007ffe0ff */
[----:B------:R-:W-:-:S05]  /*02d0*/  IMAD.MOV.U32 R14, RZ, RZ, R6 ;  /* 0x000000ffff0e7224 */ /* 0x000fca00078e0006 */
[----:B------:R-:W-:-:S08]  /*02e0*/  DFMA R10, R8, -R8, R2 ;  /* 0x80000008080a722b */ /* 0x000fd00000000002 */
[----:B------:R-:W-:Y:S01]  /*02f0*/  DFMA R12, R10, R14, R8 ;  /* 0x0000000e0a0c722b */ /* 0x000fe20000000008 */
[----:B------:R-:W-:Y:S10]  /*0300*/  @!P0 BRA `(.L_x_2) ;  /* 0x0000000000088947 */ /* 0x000ff40003800000 */
[----:B------:R-:W-:-:S07]  /*0310*/  MOV R0, 0x330 ;  /* 0x0000033000007802 */ /* 0x000fce0000000f00 */
[----:B------:R-:W-:Y:S05]  /*0320*/  CALL.REL.NOINC `($__internal_0_$__cuda_sm20_dsqrt_rn_f64_mediumpath_v1) ;  /* 0x00000000000c7944 */ /* 0x000fea0003c00000 */
.L_x_2:
[----:B------:R-:W0:Y:S02]  /*0330*/  LDC.64 R2, c[0x0][0x380] ;  /* 0x0000e000ff027b82 */ /* 0x000e240000000a00 */
[----:B0-----:R-:W-:Y:S01]  /*0340*/  STG.E.64 desc[UR6][R2.64], R12 ;  /* 0x0000000c02007986 */ /* 0x001fe2000c101b06 */
[----:B------:R-:W-:Y:S05]  /*0350*/  EXIT ;  /* 0x000000000000794d */ /* 0x000fea0003800000 */
        .weak           $__internal_0_$__cuda_sm20_dsqrt_rn_f64_mediumpath_v1
        .type           $__internal_0_$__cuda_sm20_dsqrt_rn_f64_mediumpath_v1,@function
        .size           $__internal_0_$__cuda_sm20_dsqrt_rn_f64_mediumpath_v1,(.L_x_12 - $__internal_0_$__cuda_sm20_dsqrt_rn_f64_mediumpath_v1)
$__internal_0_$__cuda_sm20_dsqrt_rn_f64_mediumpath_v1:
[----:B------:R-:W-:Y:S01]  /*0360*/  ISETP.GE.U32.AND P0, PT, R4, -0x3400000, PT ;  /* 0xfcc000000400780c */ /* 0x000fe20003f06070 */
[----:B------:R-:W-:-:S12]  /*0370*/  IMAD.MOV.U32 R7, RZ, RZ, R15 ;  /* 0x000000ffff077224 */ /* 0x000fd800078e000f */
[----:B------:R-:W-:Y:S05]  /*0380*/  @!P0 BRA `(.L_x_3) ;  /* 0x0000000000208947 */ /* 0x000fea0003800000 */
[----:B------:R-:W-:-:S10]  /*0390*/  DFMA.RM R6, R10, R6, R8 ;  /* 0x000000060a06722b */ /* 0x000fd40000004008 */
[----:B------:R-:W-:-:S05]  /*03a0*/  IADD3 R4, P0, PT, R6, 0x1, RZ ;  /* 0x0000000106047810 */ /* 0x000fca0007f1e0ff */
[----:B------:R-:W-:-:S06]  /*03b0*/  IMAD.X R5, RZ, RZ, R7, P0 ;  /* 0x000000ffff057224 */ /* 0x000fcc00000e0607 */
[----:B------:R-:W-:-:S08]  /*03c0*/  DFMA.RP R2, -R6, R4, R2 ;  /* 0x000000040602722b */ /* 0x000fd00000008102 */
[----:B------:R-:W-:-:S06]  /*03d0*/  DSETP.GT.AND P0, PT, R2, RZ, PT ;  /* 0x000000ff0200722a */ /* 0x000fcc0003f04000 */
[----:B------:R-:W-:Y:S02]  /*03e0*/  FSEL R4, R4, R6, P0 ;  /* 0x0000000604047208 */ /* 0x000fe40000000000 */
[----:B------:R-:W-:Y:S01]  /*03f0*/  FSEL R5, R5, R7, P0 ;  /* 0x0000000705057208 */ /* 0x000fe20000000000 */
[----:B------:R-:W-:Y:S06]  /*0400*/  BRA `(.L_x_4) ;  /* 0x0000000000647947 */ /* 0x000fec0003800000 */
.L_x_3:
[----:B------:R-:W-:-:S14]  /*0410*/  DSETP.NE.AND P0, PT, R2, RZ, PT ;  /* 0x000000ff0200722a */ /* 0x000fdc0003f05000 */
[----:B------:R-:W-:Y:S05]  /*0420*/  @!P0 BRA `(.L_x_5) ;  /* 0x0000000000588947 */ /* 0x000fea0003800000 */
[----:B------:R-:W-:-:S13]  /*0430*/  ISETP.GE.AND P0, PT, R3, RZ, PT ;  /* 0x000000ff0300720c */ /* 0x000fda0003f06270 */
[----:B------:R-:W-:Y:S01]  /*0440*/  @!P0 MOV R4, 0x0 ;  /* 0x0000000000048802 */ /* 0x000fe20000000f00 */
[----:B------:R-:W-:Y:S01]  /*0450*/  @!P0 IMAD.MOV.U32 R5, RZ, RZ, -0x80000 ;  /* 0xfff80000ff058424 */ /* 0x000fe200078e00ff */
[----:B------:R-:W-:Y:S06]  /*0460*/  @!P0 BRA `(.L_x_4) ;  /* 0x00000000004c8947 */ /* 0x000fec0003800000 */
[----:B------:R-:W-:-:S13]  /*0470*/  ISETP.GT.AND P0, PT, R3, 0x7fefffff, PT ;  /* 0x7fefffff0300780c */ /* 0x000fda0003f04270 */
[----:B------:R-:W-:Y:S05]  /*0480*/  @P0 BRA `(.L_x_5) ;  /* 0x0000000000400947 */ /* 0x000fea0003800000 */
[----:B------:R-:W-:Y:S01]  /*0490*/  DMUL R2, R2, 8.11296384146066816958e+31 ;  /* 0x4690000002027828 */ /* 0x000fe20000000000 */
[----:B------:R-:W-:Y:S01]  /*04a0*/  IMAD.MOV.U32 R4, RZ, RZ, RZ ;  /* 0x000000ffff047224 */ /* 0x000fe200078e00ff */
[----:B------:R-:W-:Y:S01]  /*04b0*/  MOV R8, 0x0 ;  /* 0x0000000000087802 */ /* 0x000fe20000000f00 */
[----:B------:R-:W-:-:S03]  /*04c0*/  IMAD.MOV.U32 R9, RZ, RZ, 0x3fd80000 ;  /* 0x3fd80000ff097424 */ /* 0x000fc600078e00ff */
[----:B------:R-:W0:Y:S02]  /*04d0*/  MUFU.RSQ64H R5, R3 ;  /* 0x0000000300057308 */ /* 0x000e240000001c00 */
[----:B0-----:R-:W-:-:S08]  /*04e0*/  DMUL R6, R4, R4 ;  /* 0x0000000404067228 */ /* 0x001fd00000000000 */
[----:B------:R-:W-:-:S08]  /*04f0*/  DFMA R6, R2, -R6, 1 ;  /* 0x3ff000000206742b */ /* 0x000fd00000000806 */
[----:B------:R-:W-:Y:S02]  /*0500*/  DFMA R8, R6, R8, 0.5 ;  /* 0x3fe000000608742b */ /* 0x000fe40000000008 */
[----:B------:R-:W-:-:S08]  /*0510*/  DMUL R6, R4, R6 ;  /* 0x0000000604067228 */ /* 0x000fd00000000000 */
[----:B------:R-:W-:-:S08]  /*0520*/  DFMA R6, R8, R6, R4 ;  /* 0x000000060806722b */ /* 0x000fd00000000004 */
[----:B------:R-:W-:Y:S02]  /*0530*/  DMUL R4, R2, R6 ;  /* 0x0000000602047228 */ /* 0x000fe40000000000 */
[----:B------:R-:W-:-:S06]  /*0540*/  VIADD R7, R7, 0xfff00000 ;  /* 0xfff0000007077836 */ /* 0x000fcc0000000000 */
[----:B------:R-:W-:-:S08]  /*0550*/  DFMA R8, R4, -R4, R2 ;  /* 0x800000040408722b */ /* 0x000fd00000000002 */
[----:B------:R-:W-:-:S10]  /*0560*/  DFMA R4, R6, R8, R4 ;  /* 0x000000080604722b */ /* 0x000fd40000000004 */
[----:B------:R-:W-:Y:S01]  /*0570*/  IADD3 R5, PT, PT, R5, -0x3500000, RZ ;  /* 0xfcb0000005057810 */ /* 0x000fe20007ffe0ff */
[----:B------:R-:W-:Y:S06]  /*0580*/  BRA `(.L_x_4) ;  /* 0x0000000000047947 */ /* 0x000fec0003800000 */
.L_x_5:
[----:B------:R-:W-:-:S11]  /*0590*/  DADD R4, R2, R2 ;  /* 0x0000000002047229 */ /* 0x000fd60000000002 */
.L_x_4:
[----:B------:R-:W-:Y:S01]  /*05a0*/  MOV R2, R0 ;  /* 0x0000000000027202 */ /* 0x000fe20000000f00 */
[----:B------:R-:W-:Y:S02]  /*05b0*/  IMAD.MOV.U32 R3, RZ, RZ, 0x0 ;  /* 0x00000000ff037424 */ /* 0x000fe400078e00ff */
[----:B------:R-:W-:Y:S02]  /*05c0*/  IMAD.MOV.U32 R12, RZ, RZ, R4 ;  /* 0x000000ffff0c7224 */ /* 0x000fe400078e0004 */
[----:B------:R-:W-:Y:S01]  /*05d0*/  IMAD.MOV.U32 R13, RZ, RZ, R5 ;  /* 0x000000ffff0d7224 */ /* 0x000fe200078e0005 */
[----:B------:R-:W-:Y:S06]  /*05e0*/  RET.REL.NODEC R2 `(norm7_gpu) ;  /* 0xfffffff802847950 */ /* 0x000fec0003c3ffff */
.L_x_6:
[----:B------:R-:W-:-:S00]  /*05f0*/  BRA `(.L_x_6) ;  /* 0xfffffffc00fc7947 */ /* 0x000fc0000383ffff */
[----:B------:R-:W-:-:S00]  /*0600*/  NOP ;  /* 0x0000000000007918 */ /* 0x000fc00000000000 */
[----:B------:R-:W-:-:S00]  /*0610*/  NOP ;  /* 0x0000000000007918 */ /* 0x000fc00000000000 */
[----:B------:R-:W-:-:S00]  /*0620*/  NOP ;  /* 0x0000000000007918 */ /* 0x000fc00000000000 */
[----:B------:R-:W-:-:S00]  /*0630*/  NOP ;  /* 0x0000000000007918 */ /* 0x000fc00000000000 */
[----:B------:R-:W-:-:S00]  /*0640*/  NOP ;  /* 0x0000000000007918 */ /* 0x000fc00000000000 */
[----:B------:R-:W-:-:S00]  /*0650*/  NOP ;  /* 0x0000000000007918 */ /* 0x000fc00000000000 */
[----:B------:R-:W-:-:S00]  /*0660*/  NOP ;  /* 0x0000000000007918 */ /* 0x000fc00000000000 */
[----:B------:R-:W-:-:S00]  /*0670*/  NOP ;  /* 0x0000000000007918 */ /* 0x000fc00000000000 */
.L_x_12:


//--------------------- .text.dot7_gpu            --------------------------
	.section	.text.dot7_gpu,"ax",@progbits
	.align	128
        .global         dot7_gpu
        .type           dot7_gpu,@function
        .size           dot7_gpu,(.L_x_14 - dot7_gpu)
        .other          dot7_gpu,@"STO_CUDA_ENTRY STV_DEFAULT"
dot7_gpu:
.text.dot7_gpu:
[----:B------:R-:W-:Y:S01]  /*0000*/  LDC R1, c[0x0][0x37c] ;  /* 0x0000df00ff017b82 */ /* 0x000fe20000000800 */
[----:B------:R-:W0:Y:S01]  /*0010*/  S2R R9, SR_TID.X ;  /* 0x0000000000097919 */ /* 0x000e220000002100 */
[----:B------:R-:W1:Y:S01]  /*0020*/  LDCU.64 UR6, c[0x0][0x358] ;  /* 0x00006b00ff0677ac */ /* 0x000e620008000a00 */
[----:B------:R-:W-:Y:S01]  /*0030*/  BSSY.RECONVERGENT B0, `(.L_x_7) ;  /* 0x0000010000007945 */ /* 0x000fe20003800200 */
[C---:B0-----:R-:W-:Y:S02]  /*0040*/  ISETP.GT.U32.AND P0, PT, R9.reuse, 0x6, PT ;  /* 0x000000060900780c */ /* 0x041fe40003f04070 */
[----:B------:R-:W-:-:S11]  /*0050*/  ISETP.NE.AND P1, PT, R9, RZ, PT ;  /* 0x000000ff0900720c */ /* 0x000fd60003f25270 */
[----:B-1----:R-:W-:Y:S05]  /*0060*/  @P0 BRA `(.L_x_8) ;  /* 0x0000000000300947 */ /* 0x002fea0003800000 */
[----:B------:R-:W0:Y:S08]  /*0070*/  LDC.64 R2, c[0x0][0x388] ;  /* 0x0000e200ff027b82 */ /* 0x000e300000000a00 */
[----:B------:R-:W1:Y:S01]  /*0080*/  LDC.64 R4, c[0x0][0x390] ;  /* 0x0000e400ff047b82 */ /* 0x000e620000000a00 */
[----:B0-----:R-:W-:-:S06]  /*0090*/  IMAD.WIDE.U32 R2, R9, 0x8, R2 ;  /* 0x0000000809027825 */ /* 0x001fcc00078e0002 */
[----:B------:R-:W2:Y:S01]  /*00a0*/  LDG.E.64 R2, desc[UR6][R2.64] ;  /* 0x0000000602027981 */ /* 0x000ea2000c1e1b00 */
[----:B-1----:R-:W-:-:S06]  /*00b0*/  IMAD.WIDE.U32 R4, R9, 0x8, R4 ;  /* 0x0000000809047825 */ /* 0x002fcc00078e0004 */
[----:B------:R-:W2:Y:S01]  /*00c0*/  LDG.E.64 R4, desc[UR6][R4.64] ;  /* 0x0000000604047981 */ /* 0x000ea2000c1e1b00 */
[----:B------:R-:W0:Y:S01]  /*00d0*/  S2UR UR5, SR_CgaCtaId ;  /* 0x00000000000579c3 */ /* 0x000e220000008800 */
[----:B------:R-:W-:Y:S02]  /*00e0*/  UMOV UR4, 0x400 ;  /* 0x0000040000047882 */ /* 0x000fe40000000000 */
[----:B0-----:R-:W-:-:S06]  /*00f0*/  ULEA UR4, UR5, UR4, 0x18 ;  /* 0x0000000405047291 */ /* 0x001fcc000f8ec0ff */
[----:B------:R-:W-:Y:S01]  /*0100*/  LEA R9, R9, UR4, 0x3 ;  /* 0x0000000409097c11 */ /* 0x000fe2000f8e18ff */
[----:B--2---:R-:W-:-:S07]  /*0110*/  DMUL R6, R2, R4 ;  /* 0x0000000402067228 */ /* 0x004fce0000000000 */
[----:B------:R0:W-:Y:S04]  /*0120*/  STS.64 [R9], R6 ;  /* 0x0000000609007388 */ /* 0x0001e80000000a00 */
.L_x_8:
[----:B------:R-:W-:Y:S05]  /*0130*/  BSYNC.RECONVERGENT B0 ;  /* 0x0000000000007941 */ /* 0x000fea0003800200 */
.L_x_7:
[----:B------:R-:W-:Y:S06]  /*0140*/  BAR.SYNC.DEFER_BLOCKING 0x0 ;  /* 0x0000000000007b1d */ /* 0x000fec0000010000 */
[----:B------:R-:W-:Y:S05]  /*0150*/  @P1 EXIT ;  /* 0x000000000000194d */ /* 0x000fea0003800000 */
[----:B------:R-:W1:Y:S01]  /*0160*/  S2UR UR5, SR_CgaCtaId ;  /* 0x00000000000579c3 */ /* 0x000e620000008800 */
[----:B------:R-:W-:Y:S02]  /*0170*/  UMOV UR4, 0x400 ;  /* 0x0000040000047882 */ /* 0x000fe40000000000 */
[----:B-1----:R-:W-:-:S09]  /*0180*/  ULEA UR4, UR5, UR4, 0x18 ;  /* 0x0000000405047291 */ /* 0x002fd2000f8ec0ff */
[----:B------:R-:W1:Y:S04]  /*0190*/  LDS.128 R12, [UR4] ;  /* 0x00000004ff0c7984 */ /* 0x000e680008000c00 */
[----:B0-----:R-:W0:Y:S04]  /*01a0*/  LDS.128 R8, [UR4+0x10] ;  /* 0x00001004ff087984 */ /* 0x001e280008000c00 */
[----:B------:R-:W2:Y:S04]  /*01b0*/  LDS.128 R4, [UR4+0x20] ;  /* 0x00002004ff047984 */ /* 0x000ea80008000c00 */
[----:B------:R-:W3:Y:S01]  /*01c0*/  LDS.64 R2, [UR4+0x30] ;  /* 0x00003004ff027984 */ /* 0x000ee20008000a00 */
[----:B-1----:R-:W-:-:S08]  /*01d0*/  DADD R12, RZ, R12 ;  /* 0x00000000ff0c7229 */ /* 0x002fd0000000000c */
[----:B------:R-:W-:-:S08]  /*01e0*/  DADD R12, R12, R14 ;  /* 0x000000000c0c7229 */ /* 0x000fd0000000000e */
[----:B0-----:R-:W-:-:S08]  /*01f0*/  DADD R8, R12, R8 ;  /* 0x000000000c087229 */ /* 0x001fd00000000008 */
[----:B------:R-:W-:Y:S01]  /*0200*/  DADD R8, R8, R10 ;  /* 0x0000000008087229 */ /* 0x000fe2000000000a */
[----:B------:R-:W0:Y:S07]  /*0210*/  LDC.64 R10, c[0x0][0x380] ;  /* 0x0000e000ff0a7b82 */ /* 0x000e2e0000000a00 */
[----:B--2---:R-:W-:-:S08]  /*0220*/  DADD R4, R8, R4 ;  /* 0x0000000008047229 */ /* 0x004fd00000000004 */
[----:B------:R-:W-:-:S08]  /*0230*/  DADD R4, R4, R6 ;  /* 0x0000000004047229 */ /* 0x000fd00000000006 */
[----:B---3--:R-:W-:-:S07]  /*0240*/  DADD R2, R4, R2 ;  /* 0x0000000004027229 */ /* 0x008fce0000000002 */
[----:B0-----:R-:W-:Y:S01]  /*0250*/  STG.E.64 desc[UR6][R10.64], R2 ;  /* 0x000000020a007986 */ /* 0x001fe2000c101b06 */
[----:B------:R-:W-:Y:S05]  /*0260*/  EXIT ;  /* 0x000000000000794d */ /* 0x000fea0003800000 */
.L_x_9:
        /* <DEDUP_REMOVED lines=9> */
.L_x_14:


//--------------------- .text.mat7_mul_gpu        --------------------------
	.section	.text.mat7_mul_gpu,"ax",@progbits
	.align	128
        .global         mat7_mul_gpu
        .type           mat7_mul_gpu,@function
        .size           mat7_mul_gpu,(.L_x_15 - mat7_mul_gpu)
        .other          mat7_mul_gpu,@"STO_CUDA_ENTRY STV_DEFAULT"
mat7_mul_gpu:
.text.mat7_mul_gpu:
[----:B------:R-:W-:Y:S01]  /*0000*/  LDC R1, c[0x0][0x37c] ;  /* 0x0000df00ff017b82 */ /* 0x000fe20000000800 */
[----:B------:R-:W0:Y:S02]  /*0010*/  S2R R0, SR_TID.X ;  /* 0x0000000000007919 */ /* 0x000e240000002100 */
[----:B0-----:R-:W-:-:S13]  /*0020*/  ISETP.GT.U32.AND P0, PT, R0, 0x6, PT ;  /* 0x000000060000780c */ /* 0x001fda0003f04070 */
[----:B------:R-:W-:Y:S05]  /*0030*/  @P0 EXIT ;  /* 0x000000000000094d */ /* 0x000fea0003800000 */
[----:B------:R-:W0:Y:S01]  /*0040*/  LDC.64 R4, c[0x0][0x388] ;  /* 0x0000e200ff047b82 */ /* 0x000e220000000a00 */
[----:B------:R-:W1:Y:S01]  /*0050*/  LDCU.64 UR4, c[0x0][0x358] ;  /* 0x00006b00ff0477ac */ /* 0x000e620008000a00 */
[----:B------:R-:W-:-:S06]  /*0060*/  IMAD R0, R0, 0x7, RZ ;  /* 0x0000000700007824 */ /* 0x000fcc00078e02ff */
[----:B------:R-:W2:Y:S01]  /*0070*/  LDC.64 R2, c[0x0][0x390] ;  /* 0x0000e400ff027b82 */ /* 0x000ea20000000a00 */
[----:B0-----:R-:W-:-:S05]  /*0080*/  IMAD.WIDE.U32 R4, R0, 0x8, R4 ;  /* 0x0000000800047825 */ /* 0x001fca00078e0004 */
[----:B-1----:R-:W3:Y:S04]  /*0090*/  LDG.E.64 R14, desc[UR4][R4.64] ;  /* 0x00000004040e7981 */ /* 0x002ee8000c1e1b00 */
[----:B--2---:R-:W3:Y:S04]  /*00a0*/  LDG.E.64 R16, desc[UR4][R2.64] ;  /* 0x0000000402107981 */ /* 0x004ee8000c1e1b00 */
[----:B------:R-:W2:Y:S04]  /*00b0*/  LDG.E.64 R22, desc[UR4][R2.64+0x38] ;  /* 0x0000380402167981 */ /* 0x000ea8000c1e1b00 */
[----:B------:R-:W2:Y:S04]  /*00c0*/  LDG.E.64 R20, desc[UR4][R4.64+0x8] ;  /* 0x0000080404147981 */ /* 0x000ea8000c1e1b00 */
[----:B------:R-:W4:Y:S04]  /*00d0*/  LDG.E.64 R10, desc[UR4][R2.64+0x70] ;  /* 0x00007004020a7981 */ /* 0x000f28000c1e1b00 */
[----:B------:R-:W4:Y:S04]  /*00e0*/  LDG.E.64 R12, desc[UR4][R4.64+0x10] ;  /* 0x00001004040c7981 */ /* 0x000f28000c1e1b00 */
[----:B------:R-:W5:Y:S04]  /*00f0*/  LDG.E.64 R6, desc[UR4][R2.64+0xa8] ;  /* 0x0000a80402067981 */ /* 0x000f68000c1e1b00 */
[----:B------:R-:W5:Y:S01]  /*0100*/  LDG.E.64 R8, desc[UR4][R4.64+0x18] ;  /* 0x0000180404087981 */ /* 0x000f62000c1e1b00 */
[----:B---3--:R-:W-:-:S03]  /*0110*/  DFMA R18, R14, R16, RZ ;  /* 0x000000100e12722b */ /* 0x008fc600000000ff */
[----:B------:R-:W3:Y:S04]  /*0120*/  LDG.E.64 R14, desc[UR4][R2.64+0xe0] ;  /* 0x0000e004020e7981 */ /* 0x000ee8000c1e1b00 */
[----:B------:R-:W3:Y:S01]  /*0130*/  LDG.E.64 R16, desc[UR4][R4.64+0x20] ;  /* 0x0000200404107981 */ /* 0x000ee2000c1e1b00 */
[----:B--2---:R-:W-:-:S03]  /*0140*/  DFMA R22, R20, R22, R18 ;  /* 0x000000161416722b */ /* 0x004fc60000000012 */
[----:B------:R-:W2:Y:S04]  /*0150*/  LDG.E.64 R20, desc[UR4][R2.64+0x118] ;  /* 0x0001180402147981 */ /* 0x000ea8000c1e1b00 */
[----:B------:R-:W2:Y:S01]  /*0160*/  LDG.E.64 R18, desc[UR4][R4.64+0x28] ;  /* 0x0000280404127981 */ /* 0x000ea2000c1e1b00 */
[----:B----4-:R-:W-:-:S03]  /*0170*/  DFMA R22, R12, R10, R22 ;  /* 0x0000000a0c16722b */ /* 0x010fc60000000016 */
[----:B------:R-:W4:Y:S04]  /*0180*/  LDG.E.64 R12, desc[UR4][R2.64+0x150] ;  /* 0x00015004020c7981 */ /* 0x000f28000c1e1b00 */
[----:B------:R-:W4:Y:S01]  /*0190*/  LDG.E.64 R10, desc[UR4][R4.64+0x30] ;  /* 0x00003004040a7981 */ /* 0x000f22000c1e1b00 */
[----:B-----5:R-:W-:Y:S01]  /*01a0*/  DFMA R6, R8, R6, R22 ;  /* 0x000000060806722b */ /* 0x020fe20000000016 */
[----:B------:R-:W0:Y:S07]  /*01b0*/  LDC.64 R8, c[0x0][0x380] ;  /* 0x0000e000ff087b82 */ /* 0x000e2e0000000a00 */
[----:B---3--:R-:W-:-:S08]  /*01c0*/  DFMA R6, R16, R14, R6 ;  /* 0x0000000e1006722b */ /* 0x008fd00000000006 */
[----:B--2---:R-:W-:-:S08]  /*01d0*/  DFMA R6, R18, R20, R6 ;  /* 0x000000141206722b */ /* 0x004fd00000000006 */
[----:B----4-:R-:W-:Y:S01]  /*01e0*/  DFMA R18, R10, R12, R6 ;  /* 0x0000000c0a12722b */ /* 0x010fe20000000006 */
[----:B0-----:R-:W-:-:S06]  /*01f0*/  IMAD.WIDE.U32 R6, R0, 0x8, R8 ;  /* 0x0000000800067825 */ /* 0x001fcc00078e0008 */
[----:B------:R0:W-:Y:S04]  /*0200*/  STG.E.64 desc[UR4][R6.64], R18 ;  /* 0x0000001206007986 */ /* 0x0001e8000c101b04 */
[----:B------:R-:W2:Y:S04]  /*0210*/  LDG.E.64 R16, desc[UR4][R4.64] ;  /* 0x0000000404107981 */ /* 0x000ea8000c1e1b00 */
[----:B------:R-:W2:Y:S04]  /*0220*/  LDG.E.64 R20, desc[UR4][R2.64+0x8] ;  /* 0x0000080402147981 */ /* 0x000ea8000c1e1b00 */
[----:B------:R-:W3:Y:S04]  /*0230*/  LDG.E.64 R22, desc[UR4][R4.64+0x8] ;  /* 0x0000080404167981 */ /* 0x000ee8000c1e1b00 */
[----:B------:R-:W3:Y:S04]  /*0240*/  LDG.E.64 R24, desc[UR4][R2.64+0x40] ;  /* 0x0000400402187981 */ /* 0x000ee8000c1e1b00 */
[----:B------:R-:W4:Y:S04]  /*0250*/  LDG.E.64 R12, desc[UR4][R4.64+0x10] ;  /* 0x00001004040c7981 */ /* 0x000f28000c1e1b00 */
[----:B------:R-:W4:Y:S04]  /*0260*/  LDG.E.64 R14, desc[UR4][R2.64+0x78] ;  /* 0x00007804020e7981 */ /* 0x000f28000c1e1b00 */
[----:B------:R-:W5:Y:S04]  /*0270*/  LDG.E.64 R8, desc[UR4][R4.64+0x18] ;  /* 0x0000180404087981 */ /* 0x000f68000c1e1b00 */
[----:B------:R-:W5:Y:S04]  /*0280*/  LDG.E.64 R10, desc[UR4][R2.64+0xb0] ;  /* 0x0000b004020a7981 */ /* 0x000f68000c1e1b00 */
[----:B0-----:R-:W5:Y:S01]  /*0290*/  LDG.E.64 R18, desc[UR4][R2.64+0xe8] ;  /* 0x0000e80402127981 */ /* 0x001f62000c1e1b00 */
[----:B--2---:R-:W-:-:S03]  /*02a0*/  DFMA R20, R16, R20, RZ ;  /* 0x000000141014722b */ /* 0x004fc600000000ff */
[----:B------:R-:W2:Y:S05]  /*02b0*/  LDG.E.64 R16, desc[UR4][R4.64+0x20] ;  /* 0x0000200404107981 */ /* 0x000eaa000c1e1b00 */
[----:B---3--:R-:W-:Y:S02]  /*02c0*/  DFMA R24, R22, R24, R20 ;  /* 0x000000181618722b */ /* 0x008fe40000000014 */
[----:B------:R-:W3:Y:S04]  /*02d0*/  LDG.E.64 R20, desc[UR4][R4.64+0x28] ;  /* 0x0000280404147981 */ /* 0x000ee8000c1e1b00 */
[----:B------:R-:W3:Y:S02]  /*02e0*/  LDG.E.64 R22, desc[UR4][R2.64+0x120] ;  /* 0x0001200402167981 */ /* 0x000ee4000c1e1b00 */
[----:B----4-:R-:W-:-:S02]  /*02f0*/  DFMA R24, R12, R14, R24 ;  /* 0x0000000e0c18722b */ /* 0x010fc40000000018 */
[----:B------:R-:W4:Y:S04]  /*0300*/  LDG.E.64 R12, desc[UR4][R4.64+0x30] ;  /* 0x00003004040c7981 */ /* 0x000f28000c1e1b00 */
[----:B------:R-:W4:Y:S02]  /*0310*/  LDG.E.64 R14, desc[UR4][R2.64+0x158] ;  /* 0x00015804020e7981 */ /* 0x000f24000c1e1b00 */
[----:B-----5:R-:W-:-:S08]  /*0320*/  DFMA R8, R8, R10, R24 ;  /* 0x0000000a0808722b */ /* 0x020fd00000000018 */
[----:B--2---:R-:W-:-:S08]  /*0330*/  DFMA R8, R16, R18, R8 ;  /* 0x000000121008722b */ /* 0x004fd00000000008 */
[----:B---3--:R-:W-:-:S08]  /*0340*/  DFMA R8, R20, R22, R8 ;  /* 0x000000161408722b */ /* 0x008fd00000000008 */
[----:B----4-:R-:W-:-:S07]  /*0350*/  DFMA R18, R12, R14, R8 ;  /* 0x0000000e0c12722b */ /* 0x010fce0000000008 */
        /* <DEDUP_REMOVED lines=97> */
[----:B0-----:R-:W5:Y:S04]  /*0970*/  LDG.E.64 R18, desc[UR4][R2.64+0x110] ;  /* 0x0001100402127981 */ /* 0x001f68000c1e1b00 */
[----:B------:R-:W5:Y:S01]  /*0980*/  LDG.E.64 R26, desc[UR4][R2.64+0x180] ;  /* 0x00018004021a7981 */ /* 0x000f62000c1e1b00 */
[----:B--2---:R-:W-:-:S03]  /*0990*/  DFMA R20, R16, R20, RZ ;  /* 0x000000141014722b */ /* 0x004fc600000000ff */
[----:B------:R-:W2:Y:S05]  /*09a0*/  LDG.E.64 R16, desc[UR4][R4.64+0x20] ;  /* 0x0000200404107981 */ /* 0x000eaa000c1e1b00 */
[----:B---3--:R-:W-:Y:S02]  /*09b0*/  DFMA R28, R22, R24, R20 ;  /* 0x00000018161c722b */ /* 0x008fe40000000014 */
[----:B------:R-:W3:Y:S04]  /*09c0*/  LDG.E.64 R20, desc[UR4][R4.64+0x28] ;  /* 0x0000280404147981 */ /* 0x000ee8000c1e1b00 */
[----:B------:R-:W3:Y:S04]  /*09d0*/  LDG.E.64 R22, desc[UR4][R2.64+0x148] ;  /* 0x0001480402167981 */ /* 0x000ee8000c1e1b00 */
[----:B------:R-:W3:Y:S01]  /*09e0*/  LDG.E.64 R24, desc[UR4][R4.64+0x30] ;  /* 0x0000300404187981 */ /* 0x000ee2000c1e1b00 */
[----:B----4-:R-:W-:-:S08]  /*09f0*/  DFMA R8, R8, R10, R28 ;  /* 0x0000000a0808722b */ /* 0x010fd0000000001c */
[----:B-----5:R-:W-:-:S08]  /*0a00*/  DFMA R8, R12, R14, R8 ;  /* 0x0000000e0c08722b */ /* 0x020fd00000000008 */
[----:B--2---:R-:W-:-:S08]  /*0a10*/  DFMA R8, R16, R18, R8 ;  /* 0x000000121008722b */ /* 0x004fd00000000008 */
[----:B---3--:R-:W-:-:S08]  /*0a20*/  DFMA R8, R20, R22, R8 ;  /* 0x000000161408722b */ /* 0x008fd00000000008 */
[----:B------:R-:W-:-:S07]  /*0a30*/  DFMA R8, R24, R26, R8 ;  /* 0x0000001a1808722b */ /* 0x000fce0000000008 */
[----:B------:R-:W-:Y:S01]  /*0a40*/  STG.E.64 desc[UR4][R6.64+0x30], R8 ;  /* 0x0000300806007986 */ /* 0x000fe2000c101b04 */
[----:B------:R-:W-:Y:S05]  /*0a50*/  EXIT ;  /* 0x000000000000794d */ /* 0x000fea0003800000 */
.L_x_10:
        /* <DEDUP_REMOVED lines=10> */
.L_x_15:


//--------------------- .text.tensor7_gpu         --------------------------
	.section	.text.tensor7_gpu,"ax",@progbits
	.align	128
        .global         tensor7_gpu
        .type           tensor7_gpu,@function
        .size           tensor7_gpu,(.L_x_16 - tensor7_gpu)
        .other          tensor7_gpu,@"STO_CUDA_ENTRY STV_DEFAULT"
tensor7_gpu:
.text.tensor7_gpu:
[----:B------:R-:W-:Y:S01]  /*0000*/  LDC R1, c[0x0][0x37c] ;  /* 0x0000df00ff017b82 */ /* 0x000fe20000000800 */
[----:B------:R-:W0:Y:S02]  /*0010*/  S2R R11, SR_TID.X ;  /* 0x00000000000b7919 */ /* 0x000e240000002100 */
[----:B0-----:R-:W-:-:S13]  /*0020*/  ISETP.GT.U32.AND P0, PT, R11, 0x6, PT ;  /* 0x000000060b00780c */ /* 0x001fda0003f04070 */
[----:B------:R-:W-:Y:S05]  /*0030*/  @P0 EXIT ;  /* 0x000000000000094d */ /* 0x000fea0003800000 */
[----:B------:R-:W0:Y:S01]  /*0040*/  LDC.64 R2, c[0x0][0x388] ;  /* 0x0000e200ff027b82 */ /* 0x000e220000000a00 */
[----:B------:R-:W1:Y:S07]  /*0050*/  LDCU.64 UR4, c[0x0][0x358] ;  /* 0x00006b00ff0477ac */ /* 0x000e6e0008000a00 */
[----:B------:R-:W2:Y:S08]  /*0060*/  LDC.64 R4, c[0x0][0x390] ;  /* 0x0000e400ff047b82 */ /* 0x000eb00000000a00 */
[----:B------:R-:W3:Y:S01]  /*0070*/  LDC.64 R8, c[0x0][0x380] ;  /* 0x0000e000ff087b82 */ /* 0x000ee20000000a00 */
[----:B0-----:R-:W-:-:S06]  /*0080*/  IMAD.WIDE.U32 R2, R11, 0x8, R2 ;  /* 0x000000080b027825 */ /* 0x001fcc00078e0002 */
[----:B-1----:R-:W4:Y:S01]  /*0090*/  LDG.E.64 R2, desc[UR4][R2.64] ;  /* 0x0000000402027981 */ /* 0x002f22000c1e1b00 */
[----:B--2---:R-:W-:-:S06]  /*00a0*/  IMAD.WIDE.U32 R4, R11, 0x8, R4 ;  /* 0x000000080b047825 */ /* 0x004fcc00078e0004 */
[----:B------:R-:W4:Y:S01]  /*00b0*/  LDG.E.64 R4, desc[UR4][R4.64] ;  /* 0x0000000404047981 */ /* 0x000f22000c1e1b00 */
[----:B---3--:R-:W-:Y:S01]  /*00c0*/  IMAD.WIDE.U32 R8, R11, 0x8, R8 ;  /* 0x000000080b087825 */ /* 0x008fe200078e0008 */
[----:B----4-:R-:W-:-:S07]  /*00d0*/  DMUL R6, R2, R4 ;  /* 0x0000000402067228 */ /* 0x010fce0000000000 */
[----:B------:R-:W-:Y:S01]  /*00e0*/  STG.E.64 desc[UR4][R8.64], R6 ;  /* 0x0000000608007986 */ /* 0x000fe2000c101b04 */
[----:B------:R-:W-:Y:S05]  /*00f0*/  EXIT ;  /* 0x000000000000794d */ /* 0x000fea0003800000 */
.L_x_11:
        /* <DEDUP_REMOVED lines=16> */
.L_x_16:


//--------------------- .nv.shared.norm7_gpu      --------------------------
	.section	.nv.shared.norm7_gpu,"aw",@nobits
	.sectionflags	@""
	.align	8
.nv.shared.norm7_gpu:
	.zero		1080


//--------------------- .nv.shared.reserved.0     --------------------------
	.section	.nv.shared.reserved.0,"aw",@nobits
	.weak		__nv_reservedSMEM_offset_0_alias
	.size		__nv_reservedSMEM_offset_0_alias, 0, 64
	.other		__nv_reservedSMEM_offset_0_alias,@"STO_CUDA_RESERVED_SHARED STV_DEFAULT"
__nv_reservedSMEM_offset_0_alias:
	.zero		0
	.zero		64


//--------------------- .nv.shared.dot7_gpu       --------------------------
	.section	.nv.shared.dot7_gpu,"aw",@nobits
	.sectionflags	@""
	.align	8
.nv.shared.dot7_gpu:
	.zero		1080


//--------------------- .nv.constant0.norm7_gpu   --------------------------
	.section	.nv.constant0.norm7_gpu,"a",@progbits
	.sectionflags	@""
	.align	4
.nv.constant0.norm7_gpu:
	.zero		912


//--------------------- .nv.constant0.dot7_gpu    --------------------------
	.section	.nv.constant0.dot7_gpu,"a",@progbits
	.sectionflags	@""
	.align	4
.nv.constant0.dot7_gpu:
	.zero		920


//--------------------- .nv.constant0.mat7_mul_gpu --------------------------
	.section	.nv.constant0.mat7_mul_gpu,"a",@progbits
	.sectionflags	@""
	.align	4
.nv.constant0.mat7_mul_gpu:
	.zero		920


//--------------------- .nv.constant0.tensor7_gpu --------------------------
	.section	.nv.constant0.tensor7_gpu,"a",@progbits
	.sectionflags	@""
	.align	4
.nv.constant0.tensor7_gpu:
	.zero		920


//--------------------- SYMBOLS --------------------------

	.type		.nv.reservedSmem.offset0,@object
	.size		.nv.reservedSmem.offset0,0x4
	.type		.nv.reservedSmem.cap,@object
	.size		.nv.reservedSmem.cap,0x4
